//
// Generated by NVIDIA NVVM Compiler
//
// Compiler Build ID: CL-36424714
// Cuda compilation tools, release 13.0, V13.0.88
// Based on NVVM 20.0.0
//

.version 9.0
.target sm_100
.address_size 64

	// .globl	k_gradient_convergence_4_f

.visible .entry k_gradient_convergence_4_f(
	.param .u64 .ptr .align 1 k_gradient_convergence_4_f_param_0,
	.param .u64 .ptr .align 1 k_gradient_convergence_4_f_param_1,
	.param .u64 .ptr .align 1 k_gradient_convergence_4_f_param_2,
	.param .u64 .ptr .align 1 k_gradient_convergence_4_f_param_3,
	.param .u64 .ptr .align 1 k_gradient_convergence_4_f_param_4,
	.param .f32 k_gradient_convergence_4_f_param_5,
	.param .u32 k_gradient_convergence_4_f_param_6
)
{
	.reg .pred 	%p<29>;
	.reg .b16 	%rs<4>;
	.reg .b32 	%r<6>;
	.reg .b32 	%f<44>;
	.reg .b64 	%rd<33>;

	ld.param.u64 	%rd3, [k_gradient_convergence_4_f_param_1];
	ld.param.u64 	%rd5, [k_gradient_convergence_4_f_param_3];
	ld.param.u64 	%rd6, [k_gradient_convergence_4_f_param_4];
	ld.param.f32 	%f13, [k_gradient_convergence_4_f_param_5];
	ld.param.u32 	%r2, [k_gradient_convergence_4_f_param_6];
	mov.u32 	%r3, %ntid.x;
	mov.u32 	%r4, %ctaid.x;
	mov.u32 	%r5, %tid.x;
	mad.lo.s32 	%r1, %r3, %r4, %r5;
	setp.ge.s32 	%p1, %r1, %r2;
	@%p1 bra 	$L__BB0_4;
	ld.param.u64 	%rd32, [k_gradient_convergence_4_f_param_2];
	ld.param.u64 	%rd31, [k_gradient_convergence_4_f_param_0];
	cvta.to.global.u64 	%rd7, %rd3;
	cvta.to.global.u64 	%rd8, %rd31;
	cvta.to.global.u64 	%rd9, %rd5;
	cvta.to.global.u64 	%rd10, %rd32;
	mul.wide.s32 	%rd11, %r1, 4;
	add.s64 	%rd12, %rd7, %rd11;
	ld.global.f32 	%f14, [%rd12];
	fma.rn.f32 	%f15, %f14, %f14, 0f00000000;
	add.s64 	%rd13, %rd8, %rd11;
	ld.global.f32 	%f16, [%rd13];
	sub.f32 	%f1, %f16, %f14;
	add.s64 	%rd14, %rd9, %rd11;
	ld.global.f32 	%f2, [%rd14];
	add.s64 	%rd15, %rd10, %rd11;
	ld.global.f32 	%f3, [%rd15];
	setp.gt.f32 	%p2, %f1, %f2;
	setp.lt.f32 	%p3, %f1, %f3;
	selp.f32 	%f17, %f3, %f1, %p3;
	selp.f32 	%f18, %f2, %f17, %p2;
	sub.f32 	%f19, %f16, %f18;
	fma.rn.f32 	%f20, %f19, %f19, 0f00000000;
	mul.wide.s32 	%rd16, %r2, 4;
	add.s64 	%rd17, %rd12, %rd16;
	ld.global.f32 	%f21, [%rd17];
	fma.rn.f32 	%f22, %f21, %f21, %f15;
	add.s64 	%rd18, %rd13, %rd16;
	ld.global.f32 	%f23, [%rd18];
	sub.f32 	%f4, %f23, %f21;
	add.s64 	%rd19, %rd14, %rd16;
	ld.global.f32 	%f5, [%rd19];
	add.s64 	%rd20, %rd15, %rd16;
	ld.global.f32 	%f6, [%rd20];
	setp.gt.f32 	%p4, %f4, %f5;
	setp.lt.f32 	%p5, %f4, %f6;
	selp.f32 	%f24, %f6, %f4, %p5;
	selp.f32 	%f25, %f5, %f24, %p4;
	sub.f32 	%f26, %f23, %f25;
	fma.rn.f32 	%f27, %f26, %f26, %f20;
	add.s64 	%rd21, %rd17, %rd16;
	ld.global.f32 	%f28, [%rd21];
	fma.rn.f32 	%f29, %f28, %f28, %f22;
	add.s64 	%rd22, %rd18, %rd16;
	ld.global.f32 	%f30, [%rd22];
	sub.f32 	%f7, %f30, %f28;
	add.s64 	%rd23, %rd19, %rd16;
	ld.global.f32 	%f8, [%rd23];
	add.s64 	%rd24, %rd20, %rd16;
	ld.global.f32 	%f9, [%rd24];
	setp.gt.f32 	%p6, %f7, %f8;
	setp.lt.f32 	%p7, %f7, %f9;
	selp.f32 	%f31, %f9, %f7, %p7;
	selp.f32 	%f32, %f8, %f31, %p6;
	sub.f32 	%f33, %f30, %f32;
	fma.rn.f32 	%f34, %f33, %f33, %f27;
	add.s64 	%rd25, %rd21, %rd16;
	ld.global.f32 	%f35, [%rd25];
	fma.rn.f32 	%f36, %f35, %f35, %f29;
	add.s64 	%rd26, %rd22, %rd16;
	ld.global.f32 	%f37, [%rd26];
	sub.f32 	%f10, %f37, %f35;
	add.s64 	%rd27, %rd23, %rd16;
	ld.global.f32 	%f11, [%rd27];
	add.s64 	%rd28, %rd24, %rd16;
	ld.global.f32 	%f12, [%rd28];
	setp.gt.f32 	%p8, %f10, %f11;
	setp.lt.f32 	%p9, %f10, %f12;
	selp.f32 	%f38, %f12, %f10, %p9;
	selp.f32 	%f39, %f11, %f38, %p8;
	sub.f32 	%f40, %f37, %f39;
	fma.rn.f32 	%f41, %f40, %f40, %f34;
	add.f32 	%f42, %f36, 0f3F800000;
	mul.f32 	%f43, %f13, %f42;
	setp.geu.f32 	%p10, %f41, %f43;
	@%p10 bra 	$L__BB0_4;
	setp.geu.f32 	%p11, %f10, %f12;
	setp.leu.f32 	%p12, %f10, %f11;
	setp.geu.f32 	%p13, %f7, %f9;
	setp.leu.f32 	%p14, %f7, %f8;
	setp.geu.f32 	%p15, %f4, %f6;
	setp.leu.f32 	%p16, %f4, %f5;
	setp.geu.f32 	%p17, %f1, %f3;
	setp.leu.f32 	%p18, %f1, %f2;
	cvt.s64.s32 	%rd29, %r1;
	cvta.to.global.u64 	%rd30, %rd6;
	add.s64 	%rd1, %rd30, %rd29;
	ld.global.u8 	%rs1, [%rd1];
	and.b16  	%rs2, %rs1, 1;
	setp.eq.b16 	%p19, %rs2, 1;
	not.pred 	%p20, %p19;
	and.pred  	%p21, %p12, %p20;
	and.pred  	%p22, %p21, %p11;
	and.pred  	%p23, %p22, %p14;
	and.pred  	%p24, %p23, %p13;
	and.pred  	%p25, %p24, %p16;
	and.pred  	%p26, %p25, %p15;
	and.pred  	%p27, %p26, %p18;
	and.pred  	%p28, %p27, %p17;
	@%p28 bra 	$L__BB0_4;
	mov.b16 	%rs3, 0;
	st.global.u8 	[%rd1], %rs3;
$L__BB0_4:
	ret;

}


// ===== COMPILED SASS (sm_100) =====

	.target	sm_100

	.elftype	@"ET_EXEC"


//--------------------- .note.nv.tkinfo           --------------------------
	.section	.note.nv.tkinfo,"",@"SHT_NOTE"
	.sectionflags	@"SHF_NOTE_NV_TKINFO"
	.tkinfo
        /*0018*/ 	.word	0x00000002
        /*0030*/ 	.string	""
        /*0030*/ 	.string	"ptxas"
        /*0030*/ 	.string	"Cuda compilation tools, release 13.0, V13.0.88"
        /*0030*/ 	.string	"Build cuda_13.0.r13.0/compiler.36424714_0"
        /*0030*/ 	.string	"-arch sm_100 -m 64 "



//--------------------- .note.nv.cuinfo           --------------------------
	.section	.note.nv.cuinfo,"",@"SHT_NOTE"
	.sectionflags	@"SHF_NOTE_NV_CUINFO"
        /*0018*/ 	.short	0x0002
        /*001a*/ 	.short	0x0064
        /*001c*/ 	.short	0x0082
	.zero		2


//--------------------- .nv.info                  --------------------------
	.section	.nv.info,"",@"SHT_CUDA_INFO"
	.align	4


	//----- nvinfo : EIATTR_REGCOUNT
	.align		4
        /*0000*/ 	.byte	0x04, 0x2f
        /*0002*/ 	.short	(.L_1 - .L_0)
	.align		4
.L_0:
        /*0004*/ 	.word	index@(k_gradient_convergence_4_f)
        /*0008*/ 	.word	0x00000020


	//----- nvinfo : EIATTR_FRAME_SIZE
	.align		4
.L_1:
        /*000c*/ 	.byte	0x04, 0x11
        /*000e*/ 	.short	(.L_3 - .L_2)
	.align		4
.L_2:
        /*0010*/ 	.word	index@(k_gradient_convergence_4_f)
        /*0014*/ 	.word	0x00000000


	//----- nvinfo : EIATTR_MIN_STACK_SIZE
	.align		4
.L_3:
        /*0018*/ 	.byte	0x04, 0x12
        /*001a*/ 	.short	(.L_5 - .L_4)
	.align		4
.L_4:
        /*001c*/ 	.word	index@(k_gradient_convergence_4_f)
        /*0020*/ 	.word	0x00000000
.L_5:


//--------------------- .nv.compat                --------------------------
	.section	.nv.compat,"",@"SHT_CUDA_COMPAT_INFO"
	.align	4
        /*0000*/ 	.byte	0x02, 0x09, 0x00, 0x00, 0x02, 0x02, 0x01, 0x00, 0x02, 0x05, 0x05, 0x00, 0x03, 0x07, 0x01, 0x01
        /*0010*/ 	.byte	0x02, 0x03, 0x00, 0x00, 0x02, 0x06, 0x01, 0x00, 0x04, 0x0b, 0x08, 0x00, 0x09, 0x00, 0x00, 0x00
        /*0020*/ 	.byte	0x00, 0x00, 0x00, 0x00


//--------------------- .nv.info.k_gradient_convergence_4_f --------------------------
	.section	.nv.info.k_gradient_convergence_4_f,"",@"SHT_CUDA_INFO"
	.sectionflags	@""
	.align	4


	//----- nvinfo : EIATTR_CUDA_API_VERSION
	.align		4
        /*0000*/ 	.byte	0x04, 0x37
        /*0002*/ 	.short	(.L_7 - .L_6)
.L_6:
        /*0004*/ 	.word	0x00000082


	//----- nvinfo : EIATTR_KPARAM_INFO
	.align		4
.L_7:
        /*0008*/ 	.byte	0x04, 0x17
        /*000a*/ 	.short	(.L_9 - .L_8)
.L_8:
        /*000c*/ 	.word	0x00000000
        /*0010*/ 	.short	0x0006
        /*0012*/ 	.short	0x002c
        /*0014*/ 	.byte	0x00, 0xf0, 0x11, 0x00


	//----- nvinfo : EIATTR_KPARAM_INFO
	.align		4
.L_9:
        /*0018*/ 	.byte	0x04, 0x17
        /*001a*/ 	.short	(.L_11 - .L_10)
.L_10:
        /*001c*/ 	.word	0x00000000
        /*0020*/ 	.short	0x0005
        /*0022*/ 	.short	0x0028
        /*0024*/ 	.byte	0x00, 0xf0, 0x11, 0x00


	//----- nvinfo : EIATTR_KPARAM_INFO
	.align		4
.L_11:
        /*0028*/ 	.byte	0x04, 0x17
        /*002a*/ 	.short	(.L_13 - .L_12)
.L_12:
        /*002c*/ 	.word	0x00000000
        /*0030*/ 	.short	0x0004
        /*0032*/ 	.short	0x0020
        /*0034*/ 	.byte	0x00, 0xf5, 0x21, 0x00


	//----- nvinfo : EIATTR_KPARAM_INFO
	.align		4
.L_13:
        /*0038*/ 	.byte	0x04, 0x17
        /*003a*/ 	.short	(.L_15 - .L_14)
.L_14:
        /*003c*/ 	.word	0x00000000
        /*0040*/ 	.short	0x0003
        /*0042*/ 	.short	0x0018
        /*0044*/ 	.byte	0x00, 0xf5, 0x21, 0x00


	//----- nvinfo : EIATTR_KPARAM_INFO
	.align		4
.L_15:
        /*0048*/ 	.byte	0x04, 0x17
        /*004a*/ 	.short	(.L_17 - .L_16)
.L_16:
        /*004c*/ 	.word	0x00000000
        /*0050*/ 	.short	0x0002
        /*0052*/ 	.short	0x0010
        /*0054*/ 	.byte	0x00, 0xf5, 0x21, 0x00


	//----- nvinfo : EIATTR_KPARAM_INFO
	.align		4
.L_17:
        /*0058*/ 	.byte	0x04, 0x17
        /*005a*/ 	.short	(.L_19 - .L_18)
.L_18:
        /*005c*/ 	.word	0x00000000
        /*0060*/ 	.short	0x0001
        /*0062*/ 	.short	0x0008
        /*0064*/ 	.byte	0x00, 0xf5, 0x21, 0x00


	//----- nvinfo : EIATTR_KPARAM_INFO
	.align		4
.L_19:
        /*0068*/ 	.byte	0x04, 0x17
        /*006a*/ 	.short	(.L_21 - .L_20)
.L_20:
        /*006c*/ 	.word	0x00000000
        /*0070*/ 	.short	0x0000
        /*0072*/ 	.short	0x0000
        /*0074*/ 	.byte	0x00, 0xf5, 0x21, 0x00


	//----- nvinfo : EIATTR_SPARSE_MMA_MASK
	.align		4
.L_21:
        /*0078*/ 	.byte	0x03, 0x50
        /*007a*/ 	.short	0x0000


	//----- nvinfo : EIATTR_MAXREG_COUNT
	.align		4
        /*007c*/ 	.byte	0x03, 0x1b
        /*007e*/ 	.short	0x00ff


	//----- nvinfo : EIATTR_MERCURY_ISA_VERSION
	.align		4
        /*0080*/ 	.byte	0x03, 0x5f
        /*0082*/ 	.short	0x0101


	//----- nvinfo : EIATTR_VRC_CTA_INIT_COUNT
	.align		4
        /*0084*/ 	.byte	0x02, 0x4a
	.zero		1
	.zero		1


	//----- nvinfo : EIATTR_EXIT_INSTR_OFFSETS
	.align		4
        /*0088*/ 	.byte	0x04, 0x1c
        /*008a*/ 	.short	(.L_23 - .L_22)


	//   ....[0]....
.L_22:
        /*008c*/ 	.word	0x00000070


	//   ....[1]....
        /*0090*/ 	.word	0x00000510


	//   ....[2]....
        /*0094*/ 	.word	0x00000600


	//   ....[3]....
        /*0098*/ 	.word	0x00000620


	//----- nvinfo : EIATTR_CBANK_PARAM_SIZE
	.align		4
.L_23:
        /*009c*/ 	.byte	0x03, 0x19
        /*009e*/ 	.short	0x0030


	//----- nvinfo : EIATTR_PARAM_CBANK
	.align		4
        /*00a0*/ 	.byte	0x04, 0x0a
        /*00a2*/ 	.short	(.L_25 - .L_24)
	.align		4
.L_24:
        /*00a4*/ 	.word	index@(.nv.constant0.k_gradient_convergence_4_f)
        /*00a8*/ 	.short	0x0380
        /*00aa*/ 	.short	0x0030


	//----- nvinfo : EIATTR_SW_WAR
	.align		4
.L_25:
        /*00ac*/ 	.byte	0x04, 0x36
        /*00ae*/ 	.short	(.L_27 - .L_26)
.L_26:
        /*00b0*/ 	.word	0x00000008
.L_27:


//--------------------- .nv.callgraph             --------------------------
	.section	.nv.callgraph,"",@"SHT_CUDA_CALLGRAPH"
	.align	4
	.sectionentsize	8
	.align		4
        /*0000*/ 	.word	0x00000000
	.align		4
        /*0004*/ 	.word	0xffffffff
	.align		4
        /*0008*/ 	.word	0x00000000
	.align		4
        /*000c*/ 	.word	0xfffffffe
	.align		4
        /*0010*/ 	.word	0x00000000
	.align		4
        /*0014*/ 	.word	0xfffffffd
	.align		4
        /*0018*/ 	.word	0x00000000
	.align		4
        /*001c*/ 	.word	0xfffffffc


//--------------------- .text.k_gradient_convergence_4_f --------------------------
	.section	.text.k_gradient_convergence_4_f,"ax",@progbits
	.align	128
        .global         k_gradient_convergence_4_f
        .type           k_gradient_convergence_4_f,@function
        .size           k_gradient_convergence_4_f,(.L_x_1 - k_gradient_convergence_4_f)
        .other          k_gradient_convergence_4_f,@"STO_CUDA_ENTRY STV_DEFAULT"
k_gradient_convergence_4_f:
.text.k_gradient_convergence_4_f:
[----:B------:R-:W-:Y:S01]  /*0000*/  LDC R1, c[0x0][0x37c] ;  /* 0x0000df00ff017b82 */ /* 0x000fe20000000800 */
[----:B------:R-:W0:Y:S07]  /*0010*/  S2R R16, SR_CTAID.X ;  /* 0x0000000000107919 */ /* 0x000e2e0000002500 */
[----:B------:R-:W1:Y:S01]  /*0020*/  LDC R25, c[0x0][0x3ac] ;  /* 0x0000eb00ff197b82 */ /* 0x000e620000000800 */
[----:B------:R-:W0:Y:S01]  /*0030*/  LDCU UR4, c[0x0][0x360] ;  /* 0x00006c00ff0477ac */ /* 0x000e220008000800 */
[----:B------:R-:W0:Y:S02]  /*0040*/  S2R R3, SR_TID.X ;  /* 0x0000000000037919 */ /* 0x000e240000002100 */
[----:B0-----:R-:W-:-:S05]  /*0050*/  IMAD R16, R16, UR4, R3 ;  /* 0x0000000410107c24 */ /* 0x001fca000f8e0203 */
[----:B-1----:R-:W-:-:S13]  /*0060*/  ISETP.GE.AND P0, PT, R16, R25, PT ;  /* 0x000000191000720c */ /* 0x002fda0003f06270 */
[----:B------:R-:W-:Y:S05]  /*0070*/  @P0 EXIT ;  /* 0x000000000000094d */ /* 0x000fea0003800000 */
[----:B------:R-:W0:Y:S01]  /*0080*/  LDC.64 R4, c[0x0][0x388] ;  /* 0x0000e200ff047b82 */ /* 0x000e220000000a00 */
[----:B------:R-:W1:Y:S01]  /*0090*/  LDCU.64 UR4, c[0x0][0x358] ;  /* 0x00006b00ff0477ac */ /* 0x000e620008000a00 */
[----:B------:R-:W2:Y:S06]  /*00a0*/  LDCU UR6, c[0x0][0x3a8] ;  /* 0x00007500ff0677ac */ /* 0x000eac0008000800 */
[----:B------:R-:W3:Y:S08]  /*00b0*/  LDC.64 R6, c[0x0][0x380] ;  /* 0x0000e000ff067b82 */ /* 0x000ef00000000a00 */
[----:B------:R-:W4:Y:S08]  /*00c0*/  LDC.64 R8, c[0x0][0x390] ;  /* 0x0000e400ff087b82 */ /* 0x000f300000000a00 */
[----:B------:R-:W5:Y:S01]  /*00d0*/  LDC.64 R18, c[0x0][0x398] ;  /* 0x0000e600ff127b82 */ /* 0x000f620000000a00 */
[----:B0-----:R-:W-:-:S05]  /*00e0*/  IMAD.WIDE R4, R16, 0x4, R4 ;  /* 0x0000000410047825 */ /* 0x001fca00078e0204 */
[----:B-1----:R0:W2:Y:S01]  /*00f0*/  LDG.E R0, desc[UR4][R4.64] ;  /* 0x0000000404007981 */ /* 0x0020a2000c1e1900 */
[----:B---3--:R-:W-:-:S04]  /*0100*/  IMAD.WIDE R6, R16, 0x4, R6 ;  /* 0x0000000410067825 */ /* 0x008fc800078e0206 */
[C---:B------:R-:W-:Y:S01]  /*0110*/  IMAD.WIDE R12, R25.reuse, 0x4, R4 ;  /* 0x00000004190c7825 */ /* 0x040fe200078e0204 */
[----:B------:R-:W3:Y:S03]  /*0120*/  LDG.E R27, desc[UR4][R6.64] ;  /* 0x00000004061b7981 */ /* 0x000ee6000c1e1900 */
[C---:B----4-:R-:W-:Y:S01]  /*0130*/  IMAD.WIDE R8, R16.reuse, 0x4, R8 ;  /* 0x0000000410087825 */ /* 0x050fe200078e0208 */
[----:B------:R-:W4:Y:S03]  /*0140*/  LDG.E R26, desc[UR4][R12.64] ;  /* 0x000000040c1a7981 */ /* 0x000f26000c1e1900 */
[C---:B------:R-:W-:Y:S01]  /*0150*/  IMAD.WIDE R22, R25.reuse, 0x4, R6 ;  /* 0x0000000419167825 */ /* 0x040fe200078e0206 */
[----:B------:R1:W4:Y:S03]  /*0160*/  LDG.E R17, desc[UR4][R8.64] ;  /* 0x0000000408117981 */ /* 0x000326000c1e1900 */
[----:B-----5:R-:W-:Y:S01]  /*0170*/  IMAD.WIDE R18, R16, 0x4, R18 ;  /* 0x0000000410127825 */ /* 0x020fe200078e0212 */
[----:B------:R5:W4:Y:S03]  /*0180*/  LDG.E R21, desc[UR4][R22.64] ;  /* 0x0000000416157981 */ /* 0x000b26000c1e1900 */
[----:B------:R-:W-:-:S04]  /*0190*/  IMAD.WIDE R10, R25, 0x4, R8 ;  /* 0x00000004190a7825 */ /* 0x000fc800078e0208 */
[C---:B------:R-:W-:Y:S01]  /*01a0*/  IMAD.WIDE R14, R25.reuse, 0x4, R12 ;  /* 0x00000004190e7825 */ /* 0x040fe200078e020c */
[----:B------:R5:W4:Y:S03]  /*01b0*/  LDG.E R20, desc[UR4][R10.64] ;  /* 0x000000040a147981 */ /* 0x000b26000c1e1900 */
[C---:B0-----:R-:W-:Y:S01]  /*01c0*/  IMAD.WIDE R4, R25.reuse, 0x4, R22 ;  /* 0x0000000419047825 */ /* 0x041fe200078e0216 */
[----:B------:R-:W4:Y:S03]  /*01d0*/  LDG.E R24, desc[UR4][R14.64] ;  /* 0x000000040e187981 */ /* 0x000f26000c1e1900 */
[C---:B------:R-:W-:Y:S01]  /*01e0*/  IMAD.WIDE R2, R25.reuse, 0x4, R18 ;  /* 0x0000000419027825 */ /* 0x040fe200078e0212 */
[----:B------:R-:W4:Y:S03]  /*01f0*/  LDG.E R29, desc[UR4][R4.64] ;  /* 0x00000004041d7981 */ /* 0x000f26000c1e1900 */
[C---:B-1----:R-:W-:Y:S01]  /*0200*/  IMAD.WIDE R8, R25.reuse, 0x4, R10 ;  /* 0x0000000419087825 */ /* 0x042fe200078e020a */
[----:B------:R-:W4:Y:S03]  /*0210*/  LDG.E R18, desc[UR4][R18.64] ;  /* 0x0000000412127981 */ /* 0x000f26000c1e1900 */
[C---:B------:R-:W-:Y:S01]  /*0220*/  IMAD.WIDE R6, R25.reuse, 0x4, R14 ;  /* 0x0000000419067825 */ /* 0x040fe200078e020e */
[----:B------:R-:W4:Y:S03]  /*0230*/  LDG.E R28, desc[UR4][R8.64] ;  /* 0x00000004081c7981 */ /* 0x000f26000c1e1900 */
[----:B------:R-:W-:-:S02]  /*0240*/  IMAD.WIDE R12, R25, 0x4, R4 ;  /* 0x00000004190c7825 */ /* 0x000fc400078e0204 */
[----:B------:R-:W4:Y:S02]  /*0250*/  LDG.E R6, desc[UR4][R6.64] ;  /* 0x0000000406067981 */ /* 0x000f24000c1e1900 */
[C---:B-----5:R-:W-:Y:S02]  /*0260*/  IMAD.WIDE R22, R25.reuse, 0x4, R2 ;  /* 0x0000000419167825 */ /* 0x060fe400078e0202 */
[----:B------:R0:W5:Y:S04]  /*0270*/  LDG.E R19, desc[UR4][R2.64] ;  /* 0x0000000402137981 */ /* 0x000168000c1e1900 */
[----:B------:R-:W5:Y:S01]  /*0280*/  LDG.E R13, desc[UR4][R12.64] ;  /* 0x000000040c0d7981 */ /* 0x000f62000c1e1900 */
[----:B------:R-:W-:-:S03]  /*0290*/  IMAD.WIDE R10, R25, 0x4, R22 ;  /* 0x00000004190a7825 */ /* 0x000fc600078e0216 */
[----:B------:R-:W5:Y:S01]  /*02a0*/  LDG.E R4, desc[UR4][R22.64] ;  /* 0x0000000416047981 */ /* 0x000f62000c1e1900 */
[----:B0-----:R-:W-:-:S03]  /*02b0*/  IMAD.WIDE R2, R25, 0x4, R8 ;  /* 0x0000000419027825 */ /* 0x001fc600078e0208 */
[----:B------:R-:W5:Y:S04]  /*02c0*/  LDG.E R10, desc[UR4][R10.64] ;  /* 0x000000040a0a7981 */ /* 0x000f68000c1e1900 */
[----:B------:R0:W5:Y:S01]  /*02d0*/  LDG.E R2, desc[UR4][R2.64] ;  /* 0x0000000402027981 */ /* 0x000162000c1e1900 */
[C---:B--2---:R-:W-:Y:S01]  /*02e0*/  FFMA R7, R0.reuse, R0, RZ ;  /* 0x0000000000077223 */ /* 0x044fe200000000ff */
[----:B---3--:R-:W-:-:S05]  /*02f0*/  FADD R14, -R0, R27 ;  /* 0x0000001b000e7221 */ /* 0x008fca0000000100 */
[----:B----4-:R-:W-:Y:S01]  /*0300*/  FSETP.GEU.AND P0, PT, R14, R17, PT ;  /* 0x000000110e00720b */ /* 0x010fe20003f0e000 */
[----:B------:R-:W-:-:S03]  /*0310*/  FADD R5, -R26, R21 ;  /* 0x000000151a057221 */ /* 0x000fc60000000100 */
[----:B------:R-:W-:Y:S01]  /*0320*/  FSEL R9, R17, R14, !P0 ;  /* 0x0000000e11097208 */ /* 0x000fe20004000000 */
[----:B------:R-:W-:Y:S01]  /*0330*/  FFMA R7, R26, R26, R7 ;  /* 0x0000001a1a077223 */ /* 0x000fe20000000007 */
[----:B------:R-:W-:-:S04]  /*0340*/  FSETP.GEU.AND P0, PT, R5, R20, PT ;  /* 0x000000140500720b */ /* 0x000fc80003f0e000 */
[----:B------:R-:W-:Y:S01]  /*0350*/  FSEL R8, R20, R5, !P0 ;  /* 0x0000000514087208 */ /* 0x000fe20004000000 */
[----:B0-----:R-:W-:Y:S01]  /*0360*/  FADD R3, -R24, R29 ;  /* 0x0000001d18037221 */ /* 0x001fe20000000100 */
[----:B------:R-:W-:-:S04]  /*0370*/  FSETP.GT.AND P1, PT, R14, R18, PT ;  /* 0x000000120e00720b */ /* 0x000fc80003f24000 */
[----:B------:R-:W-:Y:S01]  /*0380*/  FSEL R0, R18, R9, P1 ;  /* 0x0000000912007208 */ /* 0x000fe20000800000 */
[----:B------:R-:W-:Y:S01]  /*0390*/  FFMA R9, R24, R24, R7 ;  /* 0x0000001818097223 */ /* 0x000fe20000000007 */
[----:B------:R-:W-:Y:S02]  /*03a0*/  FSETP.GEU.AND P0, PT, R3, R28, PT ;  /* 0x0000001c0300720b */ /* 0x000fe40003f0e000 */
[----:B-----5:R-:W-:Y:S01]  /*03b0*/  FSETP.GT.AND P1, PT, R5, R19, PT ;  /* 0x000000130500720b */ /* 0x020fe20003f24000 */
[----:B------:R-:W-:-:S03]  /*03c0*/  FADD R7, -R6, R13 ;  /* 0x0000000d06077221 */ /* 0x000fc60000000100 */
[----:B------:R-:W-:Y:S02]  /*03d0*/  FSEL R8, R19, R8, P1 ;  /* 0x0000000813087208 */ /* 0x000fe40000800000 */
[----:B------:R-:W-:Y:S02]  /*03e0*/  FSEL R11, R28, R3, !P0 ;  /* 0x000000031c0b7208 */ /* 0x000fe40004000000 */
[----:B------:R-:W-:Y:S01]  /*03f0*/  FSETP.GT.AND P1, PT, R3, R4, PT ;  /* 0x000000040300720b */ /* 0x000fe20003f24000 */
[----:B------:R-:W-:Y:S01]  /*0400*/  FADD R0, R27, -R0 ;  /* 0x800000001b007221 */ /* 0x000fe20000000000 */
[----:B------:R-:W-:Y:S02]  /*0410*/  FADD R21, R21, -R8 ;  /* 0x8000000815157221 */ /* 0x000fe40000000000 */
[----:B------:R-:W-:Y:S02]  /*0420*/  FSEL R8, R4, R11, P1 ;  /* 0x0000000b04087208 */ /* 0x000fe40000800000 */
[C---:B------:R-:W-:Y:S01]  /*0430*/  FSETP.GEU.AND P0, PT, R7.reuse, R2, PT ;  /* 0x000000020700720b */ /* 0x040fe20003f0e000 */
[----:B------:R-:W-:Y:S01]  /*0440*/  FFMA R0, R0, R0, RZ ;  /* 0x0000000000007223 */ /* 0x000fe200000000ff */
[----:B------:R-:W-:-:S02]  /*0450*/  FSETP.GT.AND P1, PT, R7, R10, PT ;  /* 0x0000000a0700720b */ /* 0x000fc40003f24000 */
[----:B------:R-:W-:Y:S01]  /*0460*/  FSEL R11, R2, R7, !P0 ;  /* 0x00000007020b7208 */ /* 0x000fe20004000000 */
[----:B------:R-:W-:Y:S01]  /*0470*/  FFMA R9, R6, R6, R9 ;  /* 0x0000000606097223 */ /* 0x000fe20000000009 */
[----:B------:R-:W-:Y:S01]  /*0480*/  FFMA R0, R21, R21, R0 ;  /* 0x0000001515007223 */ /* 0x000fe20000000000 */
[----:B------:R-:W-:Y:S01]  /*0490*/  FADD R29, R29, -R8 ;  /* 0x800000081d1d7221 */ /* 0x000fe20000000000 */
[----:B------:R-:W-:Y:S01]  /*04a0*/  FSEL R6, R10, R11, P1 ;  /* 0x0000000b0a067208 */ /* 0x000fe20000800000 */
[----:B------:R-:W-:Y:S02]  /*04b0*/  FADD R9, R9, 1 ;  /* 0x3f80000009097421 */ /* 0x000fe40000000000 */
[----:B------:R-:W-:Y:S02]  /*04c0*/  FFMA R0, R29, R29, R0 ;  /* 0x0000001d1d007223 */ /* 0x000fe40000000000 */
[----:B------:R-:W-:Y:S01]  /*04d0*/  FADD R13, R13, -R6 ;  /* 0x800000060d0d7221 */ /* 0x000fe20000000000 */
[----:B------:R-:W-:-:S03]  /*04e0*/  FMUL R9, R9, UR6 ;  /* 0x0000000609097c20 */ /* 0x000fc60008400000 */
[----:B------:R-:W-:-:S05]  /*04f0*/  FFMA R0, R13, R13, R0 ;  /* 0x0000000d0d007223 */ /* 0x000fca0000000000 */
[----:B------:R-:W-:-:S13]  /*0500*/  FSETP.GEU.AND P0, PT, R0, R9, PT ;  /* 0x000000090000720b */ /* 0x000fda0003f0e000 */
[----:B------:R-:W-:Y:S05]  /*0510*/  @P0 EXIT ;  /* 0x000000000000094d */ /* 0x000fea0003800000 */
[----:B------:R-:W0:Y:S02]  /*0520*/  LDCU.64 UR6, c[0x0][0x3a0] ;  /* 0x00007400ff0677ac */ /* 0x000e240008000a00 */
[----:B0-----:R-:W-:-:S04]  /*0530*/  IADD3 R8, P0, PT, R16, UR6, RZ ;  /* 0x0000000610087c10 */ /* 0x001fc8000ff1e0ff */
[----:B------:R-:W-:-:S05]  /*0540*/  LEA.HI.X.SX32 R9, R16, UR7, 0x1, P0 ;  /* 0x0000000710097c11 */ /* 0x000fca00080f0eff */
[----:B------:R-:W2:Y:S01]  /*0550*/  LDG.E.U8 R0, desc[UR4][R8.64] ;  /* 0x0000000408007981 */ /* 0x000ea2000c1e1100 */
[----:B------:R-:W-:Y:S02]  /*0560*/  FSETP.GEU.AND P1, PT, R14, R17, PT ;  /* 0x000000110e00720b */ /* 0x000fe40003f2e000 */
[----:B--2---:R-:W-:-:S04]  /*0570*/  LOP3.LUT R0, R0, 0x1, RZ, 0xc0, !PT ;  /* 0x0000000100007812 */ /* 0x004fc800078ec0ff */
[----:B------:R-:W-:-:S04]  /*0580*/  ISETP.NE.U32.AND P0, PT, R0, 0x1, PT ;  /* 0x000000010000780c */ /* 0x000fc80003f05070 */
[----:B------:R-:W-:-:S04]  /*0590*/  FSETP.LEU.AND P0, PT, R7, R10, P0 ;  /* 0x0000000a0700720b */ /* 0x000fc8000070b000 */
[----:B------:R-:W-:-:S04]  /*05a0*/  FSETP.GEU.AND P0, PT, R7, R2, P0 ;  /* 0x000000020700720b */ /* 0x000fc8000070e000 */
[----:B------:R-:W-:-:S04]  /*05b0*/  FSETP.LEU.AND P0, PT, R3, R4, P0 ;  /* 0x000000040300720b */ /* 0x000fc8000070b000 */
[----:B------:R-:W-:-:S04]  /*05c0*/  FSETP.GEU.AND P0, PT, R3, R28, P0 ;  /* 0x0000001c0300720b */ /* 0x000fc8000070e000 */
[----:B------:R-:W-:-:S04]  /*05d0*/  FSETP.LEU.AND P0, PT, R5, R19, P0 ;  /* 0x000000130500720b */ /* 0x000fc8000070b000 */
[----:B------:R-:W-:-:S04]  /*05e0*/  FSETP.GEU.AND P0, PT, R5, R20, P0 ;  /* 0x000000140500720b */ /* 0x000fc8000070e000 */
[----:B------:R-:W-:-:S13]  /*05f0*/  FSETP.LEU.AND P0, PT, R14, R18, P0 ;  /* 0x000000120e00720b */ /* 0x000fda000070b000 */
[----:B------:R-:W-:Y:S05]  /*0600*/  @P0 EXIT P1 ;  /* 0x000000000000094d */ /* 0x000fea0000800000 */
[----:B------:R-:W-:Y:S01]  /*0610*/  STG.E.U8 desc[UR4][R8.64], RZ ;  /* 0x000000ff08007986 */ /* 0x000fe2000c101104 */
[----:B------:R-:W-:Y:S05]  /*0620*/  EXIT ;  /* 0x000000000000794d */ /* 0x000fea0003800000 */
.L_x_0:
[----:B------:R-:W-:-:S00]  /*0630*/  BRA `(.L_x_0) ;  /* 0xfffffffc00fc7947 */ /* 0x000fc0000383ffff */
[----:B------:R-:W-:-:S00]  /*0640*/  NOP ;  /* 0x0000000000007918 */ /* 0x000fc00000000000 */
        /* <DEDUP_REMOVED lines=11> */
.L_x_1:


//--------------------- .nv.shared.reserved.0     --------------------------
	.section	.nv.shared.reserved.0,"aw",@nobits
	.weak		__nv_reservedSMEM_offset_0_alias
	.size		__nv_reservedSMEM_offset_0_alias, 0, 64
	.other		__nv_reservedSMEM_offset_0_alias,@"STO_CUDA_RESERVED_SHARED STV_DEFAULT"
__nv_reservedSMEM_offset_0_alias:
	.zero		0
	.zero		64


//--------------------- .nv.constant0.k_gradient_convergence_4_f --------------------------
	.section	.nv.constant0.k_gradient_convergence_4_f,"a",@progbits
	.sectionflags	@""
	.align	4
.nv.constant0.k_gradient_convergence_4_f:
	.zero		944


//--------------------- SYMBOLS --------------------------

	.type		.nv.reservedSmem.offset0,@object
	.size		.nv.reservedSmem.offset0,0x4
